//
// Generated by NVIDIA NVVM Compiler
//
// Compiler Build ID: CL-36424714
// Cuda compilation tools, release 13.0, V13.0.88
// Based on NVVM 20.0.0
//

.version 9.0
.target sm_100
.address_size 64

	// .globl	_Z17naive_cuda_matmulPdS_S_jjj

.visible .entry _Z17naive_cuda_matmulPdS_S_jjj(
	.param .u64 .ptr .align 1 _Z17naive_cuda_matmulPdS_S_jjj_param_0,
	.param .u64 .ptr .align 1 _Z17naive_cuda_matmulPdS_S_jjj_param_1,
	.param .u64 .ptr .align 1 _Z17naive_cuda_matmulPdS_S_jjj_param_2,
	.param .u32 _Z17naive_cuda_matmulPdS_S_jjj_param_3,
	.param .u32 _Z17naive_cuda_matmulPdS_S_jjj_param_4,
	.param .u32 _Z17naive_cuda_matmulPdS_S_jjj_param_5
)
{
	.reg .pred 	%p<13>;
	.reg .b32 	%r<92>;
	.reg .b64 	%rd<70>;
	.reg .b64 	%fd<68>;

	ld.param.u64 	%rd4, [_Z17naive_cuda_matmulPdS_S_jjj_param_1];
	ld.param.u64 	%rd5, [_Z17naive_cuda_matmulPdS_S_jjj_param_2];
	ld.param.u32 	%r46, [_Z17naive_cuda_matmulPdS_S_jjj_param_3];
	ld.param.u32 	%r44, [_Z17naive_cuda_matmulPdS_S_jjj_param_4];
	ld.param.u32 	%r45, [_Z17naive_cuda_matmulPdS_S_jjj_param_5];
	cvta.to.global.u64 	%rd1, %rd5;
	cvta.to.global.u64 	%rd2, %rd4;
	mov.u32 	%r47, %ctaid.y;
	mov.u32 	%r48, %ntid.y;
	mov.u32 	%r49, %tid.y;
	mad.lo.s32 	%r1, %r47, %r48, %r49;
	mov.u32 	%r50, %ctaid.x;
	mov.u32 	%r51, %ntid.x;
	mul.lo.s32 	%r2, %r50, %r51;
	mov.u32 	%r3, %tid.x;
	add.s32 	%r4, %r2, %r3;
	setp.ge.u32 	%p1, %r1, %r46;
	setp.ge.u32 	%p2, %r4, %r45;
	or.pred  	%p3, %p1, %p2;
	@%p3 bra 	$L__BB0_14;
	setp.eq.s32 	%p4, %r44, 0;
	mov.f64 	%fd67, 0d0000000000000000;
	@%p4 bra 	$L__BB0_13;
	mul.lo.s32 	%r5, %r44, %r1;
	and.b32  	%r6, %r44, 7;
	setp.lt.u32 	%p5, %r44, 8;
	mov.f64 	%fd67, 0d0000000000000000;
	mov.b32 	%r90, 0;
	@%p5 bra 	$L__BB0_5;
	and.b32  	%r90, %r44, -8;
	neg.s32 	%r88, %r90;
	add.s32 	%r53, %r3, %r45;
	add.s32 	%r87, %r53, %r2;
	shl.b32 	%r10, %r45, 3;
	shl.b32 	%r54, %r45, 1;
	add.s32 	%r86, %r4, %r54;
	mad.lo.s32 	%r85, %r45, 3, %r4;
	shl.b32 	%r55, %r45, 2;
	add.s32 	%r84, %r4, %r55;
	mad.lo.s32 	%r83, %r45, 5, %r4;
	mad.lo.s32 	%r82, %r45, 6, %r4;
	mad.lo.s32 	%r81, %r45, 7, %r4;
	add.s32 	%r79, %r5, 3;
	mov.f64 	%fd67, 0d0000000000000000;
	mov.u32 	%r80, %r4;
$L__BB0_4:
	.pragma "nounroll";
	add.s32 	%r56, %r79, -3;
	mul.wide.u32 	%rd6, %r56, 8;
	add.s64 	%rd7, %rd2, %rd6;
	ld.global.f64 	%fd17, [%rd7];
	mul.wide.u32 	%rd8, %r80, 8;
	add.s64 	%rd9, %rd1, %rd8;
	ld.global.f64 	%fd18, [%rd9];
	fma.rn.f64 	%fd19, %fd17, %fd18, %fd67;
	add.s32 	%r57, %r79, -2;
	mul.wide.u32 	%rd10, %r57, 8;
	add.s64 	%rd11, %rd2, %rd10;
	ld.global.f64 	%fd20, [%rd11];
	mul.wide.u32 	%rd12, %r87, 8;
	add.s64 	%rd13, %rd1, %rd12;
	ld.global.f64 	%fd21, [%rd13];
	fma.rn.f64 	%fd22, %fd20, %fd21, %fd19;
	add.s32 	%r58, %r79, -1;
	mul.wide.u32 	%rd14, %r58, 8;
	add.s64 	%rd15, %rd2, %rd14;
	ld.global.f64 	%fd23, [%rd15];
	mul.wide.u32 	%rd16, %r86, 8;
	add.s64 	%rd17, %rd1, %rd16;
	ld.global.f64 	%fd24, [%rd17];
	fma.rn.f64 	%fd25, %fd23, %fd24, %fd22;
	add.s32 	%r59, %r79, 4;
	mul.wide.u32 	%rd18, %r79, 8;
	add.s64 	%rd19, %rd2, %rd18;
	ld.global.f64 	%fd26, [%rd19];
	mul.wide.u32 	%rd20, %r85, 8;
	add.s64 	%rd21, %rd1, %rd20;
	ld.global.f64 	%fd27, [%rd21];
	fma.rn.f64 	%fd28, %fd26, %fd27, %fd25;
	add.s32 	%r60, %r79, 1;
	mul.wide.u32 	%rd22, %r60, 8;
	add.s64 	%rd23, %rd2, %rd22;
	ld.global.f64 	%fd29, [%rd23];
	mul.wide.u32 	%rd24, %r84, 8;
	add.s64 	%rd25, %rd1, %rd24;
	ld.global.f64 	%fd30, [%rd25];
	fma.rn.f64 	%fd31, %fd29, %fd30, %fd28;
	add.s32 	%r61, %r79, 2;
	mul.wide.u32 	%rd26, %r61, 8;
	add.s64 	%rd27, %rd2, %rd26;
	ld.global.f64 	%fd32, [%rd27];
	mul.wide.u32 	%rd28, %r83, 8;
	add.s64 	%rd29, %rd1, %rd28;
	ld.global.f64 	%fd33, [%rd29];
	fma.rn.f64 	%fd34, %fd32, %fd33, %fd31;
	add.s32 	%r62, %r79, 3;
	mul.wide.u32 	%rd30, %r62, 8;
	add.s64 	%rd31, %rd2, %rd30;
	ld.global.f64 	%fd35, [%rd31];
	mul.wide.u32 	%rd32, %r82, 8;
	add.s64 	%rd33, %rd1, %rd32;
	ld.global.f64 	%fd36, [%rd33];
	fma.rn.f64 	%fd37, %fd35, %fd36, %fd34;
	mul.wide.u32 	%rd34, %r59, 8;
	add.s64 	%rd35, %rd2, %rd34;
	ld.global.f64 	%fd38, [%rd35];
	mul.wide.u32 	%rd36, %r81, 8;
	add.s64 	%rd37, %rd1, %rd36;
	ld.global.f64 	%fd39, [%rd37];
	fma.rn.f64 	%fd67, %fd38, %fd39, %fd37;
	add.s32 	%r88, %r88, 8;
	add.s32 	%r87, %r87, %r10;
	add.s32 	%r86, %r86, %r10;
	add.s32 	%r85, %r85, %r10;
	add.s32 	%r84, %r84, %r10;
	add.s32 	%r83, %r83, %r10;
	add.s32 	%r82, %r82, %r10;
	add.s32 	%r81, %r81, %r10;
	add.s32 	%r80, %r80, %r10;
	add.s32 	%r79, %r79, 8;
	setp.ne.s32 	%p6, %r88, 0;
	@%p6 bra 	$L__BB0_4;
$L__BB0_5:
	setp.eq.s32 	%p7, %r6, 0;
	@%p7 bra 	$L__BB0_13;
	and.b32  	%r39, %r44, 3;
	setp.lt.u32 	%p8, %r6, 4;
	@%p8 bra 	$L__BB0_8;
	add.s32 	%r63, %r90, %r5;
	mul.wide.u32 	%rd38, %r63, 8;
	add.s64 	%rd39, %rd2, %rd38;
	ld.global.f64 	%fd41, [%rd39];
	mad.lo.s32 	%r64, %r90, %r45, %r4;
	mul.wide.u32 	%rd40, %r64, 8;
	add.s64 	%rd41, %rd1, %rd40;
	ld.global.f64 	%fd42, [%rd41];
	fma.rn.f64 	%fd43, %fd41, %fd42, %fd67;
	add.s32 	%r65, %r63, 1;
	mul.wide.u32 	%rd42, %r65, 8;
	add.s64 	%rd43, %rd2, %rd42;
	ld.global.f64 	%fd44, [%rd43];
	add.s32 	%r66, %r64, %r45;
	mul.wide.u32 	%rd44, %r66, 8;
	add.s64 	%rd45, %rd1, %rd44;
	ld.global.f64 	%fd45, [%rd45];
	fma.rn.f64 	%fd46, %fd44, %fd45, %fd43;
	add.s32 	%r67, %r63, 2;
	mul.wide.u32 	%rd46, %r67, 8;
	add.s64 	%rd47, %rd2, %rd46;
	ld.global.f64 	%fd47, [%rd47];
	add.s32 	%r68, %r66, %r45;
	mul.wide.u32 	%rd48, %r68, 8;
	add.s64 	%rd49, %rd1, %rd48;
	ld.global.f64 	%fd48, [%rd49];
	fma.rn.f64 	%fd49, %fd47, %fd48, %fd46;
	add.s32 	%r69, %r63, 3;
	mul.wide.u32 	%rd50, %r69, 8;
	add.s64 	%rd51, %rd2, %rd50;
	ld.global.f64 	%fd50, [%rd51];
	add.s32 	%r70, %r68, %r45;
	mul.wide.u32 	%rd52, %r70, 8;
	add.s64 	%rd53, %rd1, %rd52;
	ld.global.f64 	%fd51, [%rd53];
	fma.rn.f64 	%fd67, %fd50, %fd51, %fd49;
	add.s32 	%r90, %r90, 4;
$L__BB0_8:
	setp.eq.s32 	%p9, %r39, 0;
	@%p9 bra 	$L__BB0_13;
	setp.eq.s32 	%p10, %r39, 1;
	@%p10 bra 	$L__BB0_11;
	add.s32 	%r71, %r90, %r5;
	mul.wide.u32 	%rd54, %r71, 8;
	add.s64 	%rd55, %rd2, %rd54;
	ld.global.f64 	%fd53, [%rd55];
	mad.lo.s32 	%r72, %r90, %r45, %r4;
	mul.wide.u32 	%rd56, %r72, 8;
	add.s64 	%rd57, %rd1, %rd56;
	ld.global.f64 	%fd54, [%rd57];
	fma.rn.f64 	%fd55, %fd53, %fd54, %fd67;
	add.s32 	%r73, %r71, 1;
	mul.wide.u32 	%rd58, %r73, 8;
	add.s64 	%rd59, %rd2, %rd58;
	ld.global.f64 	%fd56, [%rd59];
	add.s32 	%r74, %r72, %r45;
	mul.wide.u32 	%rd60, %r74, 8;
	add.s64 	%rd61, %rd1, %rd60;
	ld.global.f64 	%fd57, [%rd61];
	fma.rn.f64 	%fd67, %fd56, %fd57, %fd55;
	add.s32 	%r90, %r90, 2;
$L__BB0_11:
	and.b32  	%r75, %r44, 1;
	setp.eq.b32 	%p11, %r75, 1;
	not.pred 	%p12, %p11;
	@%p12 bra 	$L__BB0_13;
	add.s32 	%r76, %r90, %r5;
	mul.wide.u32 	%rd62, %r76, 8;
	add.s64 	%rd63, %rd2, %rd62;
	ld.global.f64 	%fd58, [%rd63];
	mad.lo.s32 	%r77, %r90, %r45, %r4;
	mul.wide.u32 	%rd64, %r77, 8;
	add.s64 	%rd65, %rd1, %rd64;
	ld.global.f64 	%fd59, [%rd65];
	fma.rn.f64 	%fd67, %fd58, %fd59, %fd67;
$L__BB0_13:
	ld.param.u64 	%rd69, [_Z17naive_cuda_matmulPdS_S_jjj_param_0];
	mad.lo.s32 	%r78, %r45, %r1, %r4;
	cvta.to.global.u64 	%rd66, %rd69;
	mul.wide.u32 	%rd67, %r78, 8;
	add.s64 	%rd68, %rd66, %rd67;
	st.global.f64 	[%rd68], %fd67;
$L__BB0_14:
	ret;

}
	// .globl	_Z17tiled_cuda_matmulPdS_S_jjjj
.visible .entry _Z17tiled_cuda_matmulPdS_S_jjjj(
	.param .u64 .ptr .align 1 _Z17tiled_cuda_matmulPdS_S_jjjj_param_0,
	.param .u64 .ptr .align 1 _Z17tiled_cuda_matmulPdS_S_jjjj_param_1,
	.param .u64 .ptr .align 1 _Z17tiled_cuda_matmulPdS_S_jjjj_param_2,
	.param .u32 _Z17tiled_cuda_matmulPdS_S_jjjj_param_3,
	.param .u32 _Z17tiled_cuda_matmulPdS_S_jjjj_param_4,
	.param .u32 _Z17tiled_cuda_matmulPdS_S_jjjj_param_5,
	.param .u32 _Z17tiled_cuda_matmulPdS_S_jjjj_param_6
)
{


	ret;

}


// ===== COMPILED SASS (sm_100) =====

	.target	sm_100

	.elftype	@"ET_EXEC"


//--------------------- .note.nv.tkinfo           --------------------------
	.section	.note.nv.tkinfo,"",@"SHT_NOTE"
	.sectionflags	@"SHF_NOTE_NV_TKINFO"
	.tkinfo
        /*0018*/ 	.word	0x00000002
        /*0030*/ 	.string	""
        /*0030*/ 	.string	"ptxas"
        /*0030*/ 	.string	"Cuda compilation tools, release 13.0, V13.0.88"
        /*0030*/ 	.string	"Build cuda_13.0.r13.0/compiler.36424714_0"
        /*0030*/ 	.string	"-arch sm_100 -m 64 "



//--------------------- .note.nv.cuinfo           --------------------------
	.section	.note.nv.cuinfo,"",@"SHT_NOTE"
	.sectionflags	@"SHF_NOTE_NV_CUINFO"
        /*0018*/ 	.short	0x0002
        /*001a*/ 	.short	0x0064
        /*001c*/ 	.short	0x0082
	.zero		2


//--------------------- .nv.info                  --------------------------
	.section	.nv.info,"",@"SHT_CUDA_INFO"
	.align	4


	//----- nvinfo : EIATTR_REGCOUNT
	.align		4
        /*0000*/ 	.byte	0x04, 0x2f
        /*0002*/ 	.short	(.L_1 - .L_0)
	.align		4
.L_0:
        /*0004*/ 	.word	index@(_Z17naive_cuda_matmulPdS_S_jjj)
        /*0008*/ 	.word	0x00000020


	//----- nvinfo : EIATTR_FRAME_SIZE
	.align		4
.L_1:
        /*000c*/ 	.byte	0x04, 0x11
        /*000e*/ 	.short	(.L_3 - .L_2)
	.align		4
.L_2:
        /*0010*/ 	.word	index@(_Z17naive_cuda_matmulPdS_S_jjj)
        /*0014*/ 	.word	0x00000000


	//----- nvinfo : EIATTR_REGCOUNT
	.align		4
.L_3:
        /*0018*/ 	.byte	0x04, 0x2f
        /*001a*/ 	.short	(.L_5 - .L_4)
	.align		4
.L_4:
        /*001c*/ 	.word	index@(_Z17tiled_cuda_matmulPdS_S_jjjj)
        /*0020*/ 	.word	0x00000004


	//----- nvinfo : EIATTR_FRAME_SIZE
	.align		4
.L_5:
        /*0024*/ 	.byte	0x04, 0x11
        /*0026*/ 	.short	(.L_7 - .L_6)
	.align		4
.L_6:
        /*0028*/ 	.word	index@(_Z17tiled_cuda_matmulPdS_S_jjjj)
        /*002c*/ 	.word	0x00000000


	//----- nvinfo : EIATTR_MIN_STACK_SIZE
	.align		4
.L_7:
        /*0030*/ 	.byte	0x04, 0x12
        /*0032*/ 	.short	(.L_9 - .L_8)
	.align		4
.L_8:
        /*0034*/ 	.word	index@(_Z17tiled_cuda_matmulPdS_S_jjjj)
        /*0038*/ 	.word	0x00000000


	//----- nvinfo : EIATTR_MIN_STACK_SIZE
	.align		4
.L_9:
        /*003c*/ 	.byte	0x04, 0x12
        /*003e*/ 	.short	(.L_11 - .L_10)
	.align		4
.L_10:
        /*0040*/ 	.word	index@(_Z17naive_cuda_matmulPdS_S_jjj)
        /*0044*/ 	.word	0x00000000
.L_11:


//--------------------- .nv.compat                --------------------------
	.section	.nv.compat,"",@"SHT_CUDA_COMPAT_INFO"
	.align	4
        /*0000*/ 	.byte	0x02, 0x09, 0x00, 0x00, 0x02, 0x02, 0x01, 0x00, 0x02, 0x05, 0x05, 0x00, 0x03, 0x07, 0x01, 0x01
        /*0010*/ 	.byte	0x02, 0x03, 0x00, 0x00, 0x02, 0x06, 0x01, 0x00, 0x04, 0x0b, 0x08, 0x00, 0x01, 0x00, 0x00, 0x00
        /*0020*/ 	.byte	0x00, 0x00, 0x00, 0x00


//--------------------- .nv.info._Z17tiled_cuda_matmulPdS_S_jjjj --------------------------
	.section	.nv.info._Z17tiled_cuda_matmulPdS_S_jjjj,"",@"SHT_CUDA_INFO"
	.sectionflags	@""
	.align	4


	//----- nvinfo : EIATTR_CUDA_API_VERSION
	.align		4
        /*0000*/ 	.byte	0x04, 0x37
        /*0002*/ 	.short	(.L_13 - .L_12)
.L_12:
        /*0004*/ 	.word	0x00000082


	//----- nvinfo : EIATTR_KPARAM_INFO
	.align		4
.L_13:
        /*0008*/ 	.byte	0x04, 0x17
        /*000a*/ 	.short	(.L_15 - .L_14)
.L_14:
        /*000c*/ 	.word	0x00000000
        /*0010*/ 	.short	0x0006
        /*0012*/ 	.short	0x0024
        /*0014*/ 	.byte	0x00, 0xf0, 0x11, 0x00


	//----- nvinfo : EIATTR_KPARAM_INFO
	.align		4
.L_15:
        /*0018*/ 	.byte	0x04, 0x17
        /*001a*/ 	.short	(.L_17 - .L_16)
.L_16:
        /*001c*/ 	.word	0x00000000
        /*0020*/ 	.short	0x0005
        /*0022*/ 	.short	0x0020
        /*0024*/ 	.byte	0x00, 0xf0, 0x11, 0x00


	//----- nvinfo : EIATTR_KPARAM_INFO
	.align		4
.L_17:
        /*0028*/ 	.byte	0x04, 0x17
        /*002a*/ 	.short	(.L_19 - .L_18)
.L_18:
        /*002c*/ 	.word	0x00000000
        /*0030*/ 	.short	0x0004
        /*0032*/ 	.short	0x001c
        /*0034*/ 	.byte	0x00, 0xf0, 0x11, 0x00


	//----- nvinfo : EIATTR_KPARAM_INFO
	.align		4
.L_19:
        /*0038*/ 	.byte	0x04, 0x17
        /*003a*/ 	.short	(.L_21 - .L_20)
.L_20:
        /*003c*/ 	.word	0x00000000
        /*0040*/ 	.short	0x0003
        /*0042*/ 	.short	0x0018
        /*0044*/ 	.byte	0x00, 0xf0, 0x11, 0x00


	//----- nvinfo : EIATTR_KPARAM_INFO
	.align		4
.L_21:
        /*0048*/ 	.byte	0x04, 0x17
        /*004a*/ 	.short	(.L_23 - .L_22)
.L_22:
        /*004c*/ 	.word	0x00000000
        /*0050*/ 	.short	0x0002
        /*0052*/ 	.short	0x0010
        /*0054*/ 	.byte	0x00, 0xf5, 0x21, 0x00


	//----- nvinfo : EIATTR_KPARAM_INFO
	.align		4
.L_23:
        /*0058*/ 	.byte	0x04, 0x17
        /*005a*/ 	.short	(.L_25 - .L_24)
.L_24:
        /*005c*/ 	.word	0x00000000
        /*0060*/ 	.short	0x0001
        /*0062*/ 	.short	0x0008
        /*0064*/ 	.byte	0x00, 0xf5, 0x21, 0x00


	//----- nvinfo : EIATTR_KPARAM_INFO
	.align		4
.L_25:
        /*0068*/ 	.byte	0x04, 0x17
        /*006a*/ 	.short	(.L_27 - .L_26)
.L_26:
        /*006c*/ 	.word	0x00000000
        /*0070*/ 	.short	0x0000
        /*0072*/ 	.short	0x0000
        /*0074*/ 	.byte	0x00, 0xf5, 0x21, 0x00


	//----- nvinfo : EIATTR_SPARSE_MMA_MASK
	.align		4
.L_27:
        /*0078*/ 	.byte	0x03, 0x50
        /*007a*/ 	.short	0x0000


	//----- nvinfo : EIATTR_MAXREG_COUNT
	.align		4
        /*007c*/ 	.byte	0x03, 0x1b
        /*007e*/ 	.short	0x00ff


	//----- nvinfo : EIATTR_MERCURY_ISA_VERSION
	.align		4
        /*0080*/ 	.byte	0x03, 0x5f
        /*0082*/ 	.short	0x0101


	//----- nvinfo : EIATTR_VRC_CTA_INIT_COUNT
	.align		4
        /*0084*/ 	.byte	0x02, 0x4a
	.zero		1
	.zero		1


	//----- nvinfo : EIATTR_EXIT_INSTR_OFFSETS
	.align		4
        /*0088*/ 	.byte	0x04, 0x1c
        /*008a*/ 	.short	(.L_29 - .L_28)


	//   ....[0]....
.L_28:
        /*008c*/ 	.word	0x00000010


	//----- nvinfo : EIATTR_CBANK_PARAM_SIZE
	.align		4
.L_29:
        /*0090*/ 	.byte	0x03, 0x19
        /*0092*/ 	.short	0x0028


	//----- nvinfo : EIATTR_PARAM_CBANK
	.align		4
        /*0094*/ 	.byte	0x04, 0x0a
        /*0096*/ 	.short	(.L_31 - .L_30)
	.align		4
.L_30:
        /*0098*/ 	.word	index@(.nv.constant0._Z17tiled_cuda_matmulPdS_S_jjjj)
        /*009c*/ 	.short	0x0380
        /*009e*/ 	.short	0x0028


	//----- nvinfo : EIATTR_SW_WAR
	.align		4
.L_31:
        /*00a0*/ 	.byte	0x04, 0x36
        /*00a2*/ 	.short	(.L_33 - .L_32)
.L_32:
        /*00a4*/ 	.word	0x00000008
.L_33:


//--------------------- .nv.info._Z17naive_cuda_matmulPdS_S_jjj --------------------------
	.section	.nv.info._Z17naive_cuda_matmulPdS_S_jjj,"",@"SHT_CUDA_INFO"
	.sectionflags	@""
	.align	4


	//----- nvinfo : EIATTR_CUDA_API_VERSION
	.align		4
        /*0000*/ 	.byte	0x04, 0x37
        /*0002*/ 	.short	(.L_35 - .L_34)
.L_34:
        /*0004*/ 	.word	0x00000082


	//----- nvinfo : EIATTR_KPARAM_INFO
	.align		4
.L_35:
        /*0008*/ 	.byte	0x04, 0x17
        /*000a*/ 	.short	(.L_37 - .L_36)
.L_36:
        /*000c*/ 	.word	0x00000000
        /*0010*/ 	.short	0x0005
        /*0012*/ 	.short	0x0020
        /*0014*/ 	.byte	0x00, 0xf0, 0x11, 0x00


	//----- nvinfo : EIATTR_KPARAM_INFO
	.align		4
.L_37:
        /*0018*/ 	.byte	0x04, 0x17
        /*001a*/ 	.short	(.L_39 - .L_38)
.L_38:
        /*001c*/ 	.word	0x00000000
        /*0020*/ 	.short	0x0004
        /*0022*/ 	.short	0x001c
        /*0024*/ 	.byte	0x00, 0xf0, 0x11, 0x00


	//----- nvinfo : EIATTR_KPARAM_INFO
	.align		4
.L_39:
        /*0028*/ 	.byte	0x04, 0x17
        /*002a*/ 	.short	(.L_41 - .L_40)
.L_40:
        /*002c*/ 	.word	0x00000000
        /*0030*/ 	.short	0x0003
        /*0032*/ 	.short	0x0018
        /*0034*/ 	.byte	0x00, 0xf0, 0x11, 0x00


	//----- nvinfo : EIATTR_KPARAM_INFO
	.align		4
.L_41:
        /*0038*/ 	.byte	0x04, 0x17
        /*003a*/ 	.short	(.L_43 - .L_42)
.L_42:
        /*003c*/ 	.word	0x00000000
        /*0040*/ 	.short	0x0002
        /*0042*/ 	.short	0x0010
        /*0044*/ 	.byte	0x00, 0xf5, 0x21, 0x00


	//----- nvinfo : EIATTR_KPARAM_INFO
	.align		4
.L_43:
        /*0048*/ 	.byte	0x04, 0x17
        /*004a*/ 	.short	(.L_45 - .L_44)
.L_44:
        /*004c*/ 	.word	0x00000000
        /*0050*/ 	.short	0x0001
        /*0052*/ 	.short	0x0008
        /*0054*/ 	.byte	0x00, 0xf5, 0x21, 0x00


	//----- nvinfo : EIATTR_KPARAM_INFO
	.align		4
.L_45:
        /*0058*/ 	.byte	0x04, 0x17
        /*005a*/ 	.short	(.L_47 - .L_46)
.L_46:
        /*005c*/ 	.word	0x00000000
        /*0060*/ 	.short	0x0000
        /*0062*/ 	.short	0x0000
        /*0064*/ 	.byte	0x00, 0xf5, 0x21, 0x00


	//----- nvinfo : EIATTR_SPARSE_MMA_MASK
	.align		4
.L_47:
        /*0068*/ 	.byte	0x03, 0x50
        /*006a*/ 	.short	0x0000


	//----- nvinfo : EIATTR_MAXREG_COUNT
	.align		4
        /*006c*/ 	.byte	0x03, 0x1b
        /*006e*/ 	.short	0x00ff


	//----- nvinfo : EIATTR_MERCURY_ISA_VERSION
	.align		4
        /*0070*/ 	.byte	0x03, 0x5f
        /*0072*/ 	.short	0x0101


	//----- nvinfo : EIATTR_VRC_CTA_INIT_COUNT
	.align		4
        /*0074*/ 	.byte	0x02, 0x4a
	.zero		1
	.zero		1


	//----- nvinfo : EIATTR_EXIT_INSTR_OFFSETS
	.align		4
        /*0078*/ 	.byte	0x04, 0x1c
        /*007a*/ 	.short	(.L_49 - .L_48)


	//   ....[0]....
.L_48:
        /*007c*/ 	.word	0x000000e0


	//   ....[1]....
        /*0080*/ 	.word	0x00000a90


	//----- nvinfo : EIATTR_CBANK_PARAM_SIZE
	.align		4
.L_49:
        /*0084*/ 	.byte	0x03, 0x19
        /*0086*/ 	.short	0x0024


	//----- nvinfo : EIATTR_PARAM_CBANK
	.align		4
        /*0088*/ 	.byte	0x04, 0x0a
        /*008a*/ 	.short	(.L_51 - .L_50)
	.align		4
.L_50:
        /*008c*/ 	.word	index@(.nv.constant0._Z17naive_cuda_matmulPdS_S_jjj)
        /*0090*/ 	.short	0x0380
        /*0092*/ 	.short	0x0024


	//----- nvinfo : EIATTR_SW_WAR
	.align		4
.L_51:
        /*0094*/ 	.byte	0x04, 0x36
        /*0096*/ 	.short	(.L_53 - .L_52)
.L_52:
        /*0098*/ 	.word	0x00000008
.L_53:


//--------------------- .nv.callgraph             --------------------------
	.section	.nv.callgraph,"",@"SHT_CUDA_CALLGRAPH"
	.align	4
	.sectionentsize	8
	.align		4
        /*0000*/ 	.word	0x00000000
	.align		4
        /*0004*/ 	.word	0xffffffff
	.align		4
        /*0008*/ 	.word	0x00000000
	.align		4
        /*000c*/ 	.word	0xfffffffe
	.align		4
        /*0010*/ 	.word	0x00000000
	.align		4
        /*0014*/ 	.word	0xfffffffd
	.align		4
        /*0018*/ 	.word	0x00000000
	.align		4
        /*001c*/ 	.word	0xfffffffc


//--------------------- .text._Z17tiled_cuda_matmulPdS_S_jjjj --------------------------
	.section	.text._Z17tiled_cuda_matmulPdS_S_jjjj,"ax",@progbits
	.align	128
        .global         _Z17tiled_cuda_matmulPdS_S_jjjj
        .type           _Z17tiled_cuda_matmulPdS_S_jjjj,@function
        .size           _Z17tiled_cuda_matmulPdS_S_jjjj,(.L_x_6 - _Z17tiled_cuda_matmulPdS_S_jjjj)
        .other          _Z17tiled_cuda_matmulPdS_S_jjjj,@"STO_CUDA_ENTRY STV_DEFAULT"
_Z17tiled_cuda_matmulPdS_S_jjjj:
.text._Z17tiled_cuda_matmulPdS_S_jjjj:
[----:B------:R-:W-:Y:S01]  /*0000*/  LDC R1, c[0x0][0x37c] ;  /* 0x0000df00ff017b82 */ /* 0x000fe20000000800 */
[----:B------:R-:W-:Y:S05]  /*0010*/  EXIT ;  /* 0x000000000000794d */ /* 0x000fea0003800000 */
.L_x_0:
[----:B------:R-:W-:-:S00]  /*0020*/  BRA `(.L_x_0) ;  /* 0xfffffffc00fc7947 */ /* 0x000fc0000383ffff */
[----:B------:R-:W-:-:S00]  /*0030*/  NOP ;  /* 0x0000000000007918 */ /* 0x000fc00000000000 */
        /* <DEDUP_REMOVED lines=12> */
.L_x_6:


//--------------------- .text._Z17naive_cuda_matmulPdS_S_jjj --------------------------
	.section	.text._Z17naive_cuda_matmulPdS_S_jjj,"ax",@progbits
	.align	128
        .global         _Z17naive_cuda_matmulPdS_S_jjj
        .type           _Z17naive_cuda_matmulPdS_S_jjj,@function
        .size           _Z17naive_cuda_matmulPdS_S_jjj,(.L_x_7 - _Z17naive_cuda_matmulPdS_S_jjj)
        .other          _Z17naive_cuda_matmulPdS_S_jjj,@"STO_CUDA_ENTRY STV_DEFAULT"
_Z17naive_cuda_matmulPdS_S_jjj:
.text._Z17naive_cuda_matmulPdS_S_jjj:
[----:B------:R-:W-:Y:S01]  /*0000*/  LDC R1, c[0x0][0x37c] ;  /* 0x0000df00ff017b82 */ /* 0x000fe20000000800 */
[----:B------:R-:W0:Y:S07]  /*0010*/  S2R R7, SR_TID.X ;  /* 0x0000000000077919 */ /* 0x000e2e0000002100 */
[----:B------:R-:W1:Y:S01]  /*0020*/  S2UR UR4, SR_CTAID.X ;  /* 0x00000000000479c3 */ /* 0x000e620000002500 */
[----:B------:R-:W2:Y:S01]  /*0030*/  LDCU UR7, c[0x0][0x398] ;  /* 0x00007300ff0777ac */ /* 0x000ea20008000800 */
[----:B------:R-:W3:Y:S06]  /*0040*/  S2R R5, SR_TID.Y ;  /* 0x0000000000057919 */ /* 0x000eec0000002200 */
[----:B------:R-:W3:Y:S01]  /*0050*/  LDC R2, c[0x0][0x364] ;  /* 0x0000d900ff027b82 */ /* 0x000ee20000000800 */
[----:B------:R-:W1:Y:S07]  /*0060*/  LDCU UR5, c[0x0][0x360] ;  /* 0x00006c00ff0577ac */ /* 0x000e6e0008000800 */
[----:B------:R-:W3:Y:S08]  /*0070*/  S2UR UR6, SR_CTAID.Y ;  /* 0x00000000000679c3 */ /* 0x000ef00000002600 */
[----:B------:R-:W4:Y:S01]  /*0080*/  LDC R0, c[0x0][0x3a0] ;  /* 0x0000e800ff007b82 */ /* 0x000f220000000800 */
[----:B-1----:R-:W-:-:S06]  /*0090*/  UIMAD UR4, UR4, UR5, URZ ;  /* 0x00000005040472a4 */ /* 0x002fcc000f8e02ff */
[----:B0-----:R-:W-:Y:S01]  /*00a0*/  IADD3 R3, PT, PT, R7, UR4, RZ ;  /* 0x0000000407037c10 */ /* 0x001fe2000fffe0ff */
[----:B---3--:R-:W-:-:S03]  /*00b0*/  IMAD R2, R2, UR6, R5 ;  /* 0x0000000602027c24 */ /* 0x008fc6000f8e0205 */
[----:B----4-:R-:W-:-:S04]  /*00c0*/  ISETP.GE.U32.AND P0, PT, R3, R0, PT ;  /* 0x000000000300720c */ /* 0x010fc80003f06070 */
[----:B--2---:R-:W-:-:S13]  /*00d0*/  ISETP.GE.U32.OR P0, PT, R2, UR7, P0 ;  /* 0x0000000702007c0c */ /* 0x004fda0008706470 */
[----:B------:R-:W-:Y:S05]  /*00e0*/  @P0 EXIT ;  /* 0x000000000000094d */ /* 0x000fea0003800000 */
[----:B------:R-:W0:Y:S01]  /*00f0*/  LDC R5, c[0x0][0x39c] ;  /* 0x0000e700ff057b82 */ /* 0x000e220000000800 */
[----:B------:R-:W1:Y:S01]  /*0100*/  LDCU.64 UR6, c[0x0][0x358] ;  /* 0x00006b00ff0677ac */ /* 0x000e620008000a00 */
[----:B------:R-:W-:Y:S02]  /*0110*/  CS2R R18, SRZ ;  /* 0x0000000000127805 */ /* 0x000fe4000001ff00 */
[----:B0-----:R-:W-:-:S13]  /*0120*/  ISETP.NE.AND P0, PT, R5, RZ, PT ;  /* 0x000000ff0500720c */ /* 0x001fda0003f05270 */
[----:B-1----:R-:W-:Y:S05]  /*0130*/  @!P0 BRA `(.L_x_1) ;  /* 0x0000000800448947 */ /* 0x002fea0003800000 */
[C---:B------:R-:W-:Y:S01]  /*0140*/  ISETP.GE.U32.AND P1, PT, R5.reuse, 0x8, PT ;  /* 0x000000080500780c */ /* 0x040fe20003f26070 */
[----:B------:R-:W-:Y:S01]  /*0150*/  HFMA2 R6, -RZ, RZ, 0, 0 ;  /* 0x00000000ff067431 */ /* 0x000fe200000001ff */
[----:B------:R-:W-:Y:S02]  /*0160*/  LOP3.LUT R4, R5, 0x7, RZ, 0xc0, !PT ;  /* 0x0000000705047812 */ /* 0x000fe400078ec0ff */
[----:B------:R-:W-:Y:S02]  /*0170*/  CS2R R18, SRZ ;  /* 0x0000000000127805 */ /* 0x000fe4000001ff00 */
[----:B------:R-:W-:-:S07]  /*0180*/  ISETP.NE.AND P0, PT, R4, RZ, PT ;  /* 0x000000ff0400720c */ /* 0x000fce0003f05270 */
[----:B------:R-:W-:Y:S06]  /*0190*/  @!P1 BRA `(.L_x_2) ;  /* 0x0000000400249947 */ /* 0x000fec0003800000 */
[----:B------:R-:W-:Y:S01]  /*01a0*/  LOP3.LUT R6, R5, 0xfffffff8, RZ, 0xc0, !PT ;  /* 0xfffffff805067812 */ /* 0x000fe200078ec0ff */
[C---:B------:R-:W-:Y:S01]  /*01b0*/  IMAD R11, R0.reuse, 0x3, R3 ;  /* 0x00000003000b7824 */ /* 0x040fe200078e0203 */
[C---:B------:R-:W-:Y:S01]  /*01c0*/  IADD3 R7, PT, PT, R0.reuse, UR4, R7 ;  /* 0x0000000400077c10 */ /* 0x040fe2000fffe007 */
[C-C-:B------:R-:W-:Y:S01]  /*01d0*/  IMAD R25, R0.reuse, 0x5, R3.reuse ;  /* 0x0000000500197824 */ /* 0x140fe200078e0203 */
[CC--:B------:R-:W-:Y:S01]  /*01e0*/  LEA R9, R0.reuse, R3.reuse, 0x1 ;  /* 0x0000000300097211 */ /* 0x0c0fe200078e08ff */
[C-C-:B------:R-:W-:Y:S01]  /*01f0*/  IMAD R27, R0.reuse, 0x6, R3.reuse ;  /* 0x00000006001b7824 */ /* 0x140fe200078e0203 */
[CC--:B------:R-:W-:Y:S01]  /*0200*/  LEA R23, R0.reuse, R3.reuse, 0x2 ;  /* 0x0000000300177211 */ /* 0x0c0fe200078e10ff */
[----:B------:R-:W-:Y:S01]  /*0210*/  IMAD R29, R0, 0x7, R3 ;  /* 0x00000007001d7824 */ /* 0x000fe200078e0203 */
[----:B------:R-:W-:Y:S01]  /*0220*/  MOV R8, R3 ;  /* 0x0000000300087202 */ /* 0x000fe20000000f00 */
[----:B------:R-:W-:Y:S01]  /*0230*/  IMAD R10, R2, R5, 0x3 ;  /* 0x00000003020a7424 */ /* 0x000fe200078e0205 */
[----:B------:R-:W-:-:S02]  /*0240*/  CS2R R18, SRZ ;  /* 0x0000000000127805 */ /* 0x000fc4000001ff00 */
[----:B------:R-:W-:-:S07]  /*0250*/  IADD3 R22, PT, PT, -R6, RZ, RZ ;  /* 0x000000ff06167210 */ /* 0x000fce0007ffe1ff */
.L_x_3:
[----:B------:R-:W0:Y:S01]  /*0260*/  LDC.64 R12, c[0x0][0x388] ;  /* 0x0000e200ff0c7b82 */ /* 0x000e220000000a00 */
[----:B------:R-:W-:-:S07]  /*0270*/  IADD3 R17, PT, PT, R10, -0x3, RZ ;  /* 0xfffffffd0a117810 */ /* 0x000fce0007ffe0ff */
[----:B------:R-:W1:Y:S01]  /*0280*/  LDC.64 R14, c[0x0][0x390] ;  /* 0x0000e400ff0e7b82 */ /* 0x000e620000000a00 */
[----:B0-----:R-:W-:-:S06]  /*0290*/  IMAD.WIDE.U32 R16, R17, 0x8, R12 ;  /* 0x0000000811107825 */ /* 0x001fcc00078e000c */
[----:B------:R-:W2:Y:S01]  /*02a0*/  LDG.E.64 R16, desc[UR6][R16.64] ;  /* 0x0000000610107981 */ /* 0x000ea2000c1e1b00 */
[----:B-1----:R-:W-:-:S06]  /*02b0*/  IMAD.WIDE.U32 R20, R8, 0x8, R14 ;  /* 0x0000000808147825 */ /* 0x002fcc00078e000e */
[----:B------:R-:W2:Y:S02]  /*02c0*/  LDG.E.64 R20, desc[UR6][R20.64] ;  /* 0x0000000614147981 */ /* 0x000ea4000c1e1b00 */
[----:B--2---:R-:W-:Y:S01]  /*02d0*/  DFMA R20, R16, R20, R18 ;  /* 0x000000141014722b */ /* 0x004fe20000000012 */
[----:B------:R-:W-:-:S05]  /*02e0*/  IADD3 R19, PT, PT, R10, -0x2, RZ ;  /* 0xfffffffe0a137810 */ /* 0x000fca0007ffe0ff */
[----:B------:R-:W-:-:S04]  /*02f0*/  IMAD.WIDE.U32 R16, R19, 0x8, R12 ;  /* 0x0000000813107825 */ /* 0x000fc800078e000c */
[----:B------:R-:W-:Y:S02]  /*0300*/  IMAD.WIDE.U32 R18, R7, 0x8, R14 ;  /* 0x0000000807127825 */ /* 0x000fe400078e000e */
[----:B------:R-:W2:Y:S04]  /*0310*/  LDG.E.64 R16, desc[UR6][R16.64] ;  /* 0x0000000610107981 */ /* 0x000ea8000c1e1b00 */
[----:B------:R-:W2:Y:S01]  /*0320*/  LDG.E.64 R18, desc[UR6][R18.64] ;  /* 0x0000000612127981 */ /* 0x000ea2000c1e1b00 */
[----:B------:R-:W-:Y:S01]  /*0330*/  IADD3 R24, PT, PT, R10, -0x1, RZ ;  /* 0xffffffff0a187810 */ /* 0x000fe20007ffe0ff */
[----:B--2---:R-:W-:-:S04]  /*0340*/  DFMA R18, R16, R18, R20 ;  /* 0x000000121012722b */ /* 0x004fc80000000014 */
[----:B------:R-:W-:-:S04]  /*0350*/  IMAD.WIDE.U32 R16, R24, 0x8, R12 ;  /* 0x0000000818107825 */ /* 0x000fc800078e000c */
[----:B------:R-:W-:Y:S02]  /*0360*/  IMAD.WIDE.U32 R20, R9, 0x8, R14 ;  /* 0x0000000809147825 */ /* 0x000fe400078e000e */
[----:B------:R-:W2:Y:S04]  /*0370*/  LDG.E.64 R16, desc[UR6][R16.64] ;  /* 0x0000000610107981 */ /* 0x000ea8000c1e1b00 */
[----:B------:R-:W2:Y:S02]  /*0380*/  LDG.E.64 R20, desc[UR6][R20.64] ;  /* 0x0000000614147981 */ /* 0x000ea4000c1e1b00 */
[----:B--2---:R-:W-:Y:S01]  /*0390*/  DFMA R20, R16, R20, R18 ;  /* 0x000000141014722b */ /* 0x004fe20000000012 */
[----:B------:R-:W-:-:S04]  /*03a0*/  IMAD.WIDE.U32 R16, R10, 0x8, R12 ;  /* 0x000000080a107825 */ /* 0x000fc800078e000c */
[----:B------:R-:W-:Y:S02]  /*03b0*/  IMAD.WIDE.U32 R18, R11, 0x8, R14 ;  /* 0x000000080b127825 */ /* 0x000fe400078e000e */
[----:B------:R-:W2:Y:S04]  /*03c0*/  LDG.E.64 R16, desc[UR6][R16.64] ;  /* 0x0000000610107981 */ /* 0x000ea8000c1e1b00 */
[----:B------:R-:W2:Y:S01]  /*03d0*/  LDG.E.64 R18, desc[UR6][R18.64] ;  /* 0x0000000612127981 */ /* 0x000ea2000c1e1b00 */
[----:B------:R-:W-:Y:S01]  /*03e0*/  IADD3 R24, PT, PT, R10, 0x1, RZ ;  /* 0x000000010a187810 */ /* 0x000fe20007ffe0ff */
[----:B--2---:R-:W-:-:S04]  /*03f0*/  DFMA R18, R16, R18, R20 ;  /* 0x000000121012722b */ /* 0x004fc80000000014 */
[----:B------:R-:W-:-:S04]  /*0400*/  IMAD.WIDE.U32 R16, R24, 0x8, R12 ;  /* 0x0000000818107825 */ /* 0x000fc800078e000c */
[----:B------:R-:W-:Y:S02]  /*0410*/  IMAD.WIDE.U32 R20, R23, 0x8, R14 ;  /* 0x0000000817147825 */ /* 0x000fe400078e000e */
[----:B------:R-:W2:Y:S04]  /*0420*/  LDG.E.64 R16, desc[UR6][R16.64] ;  /* 0x0000000610107981 */ /* 0x000ea8000c1e1b00 */
[----:B------:R-:W2:Y:S01]  /*0430*/  LDG.E.64 R20, desc[UR6][R20.64] ;  /* 0x0000000614147981 */ /* 0x000ea2000c1e1b00 */
[----:B------:R-:W-:Y:S01]  /*0440*/  VIADD R24, R10, 0x2 ;  /* 0x000000020a187836 */ /* 0x000fe20000000000 */
[----:B--2---:R-:W-:-:S03]  /*0450*/  DFMA R20, R16, R20, R18 ;  /* 0x000000141014722b */ /* 0x004fc60000000012 */
[----:B------:R-:W-:-:S04]  /*0460*/  IMAD.WIDE.U32 R16, R24, 0x8, R12 ;  /* 0x0000000818107825 */ /* 0x000fc800078e000c */
[----:B------:R-:W-:Y:S02]  /*0470*/  IMAD.WIDE.U32 R18, R25, 0x8, R14 ;  /* 0x0000000819127825 */ /* 0x000fe400078e000e */
[----:B------:R-:W2:Y:S04]  /*0480*/  LDG.E.64 R16, desc[UR6][R16.64] ;  /* 0x0000000610107981 */ /* 0x000ea8000c1e1b00 */
[----:B------:R-:W2:Y:S01]  /*0490*/  LDG.E.64 R18, desc[UR6][R18.64] ;  /* 0x0000000612127981 */ /* 0x000ea2000c1e1b00 */
[----:B------:R-:W-:Y:S01]  /*04a0*/  IADD3 R24, PT, PT, R10, 0x3, RZ ;  /* 0x000000030a187810 */ /* 0x000fe20007ffe0ff */
[----:B--2---:R-:W-:-:S04]  /*04b0*/  DFMA R18, R16, R18, R20 ;  /* 0x000000121012722b */ /* 0x004fc80000000014 */
[----:B------:R-:W-:Y:S01]  /*04c0*/  IMAD.WIDE.U32 R16, R24, 0x8, R12 ;  /* 0x0000000818107825 */ /* 0x000fe200078e000c */
[----:B------:R-:W-:-:S03]  /*04d0*/  IADD3 R24, PT, PT, R10, 0x4, RZ ;  /* 0x000000040a187810 */ /* 0x000fc60007ffe0ff */
[----:B------:R-:W-:Y:S02]  /*04e0*/  IMAD.WIDE.U32 R20, R27, 0x8, R14 ;  /* 0x000000081b147825 */ /* 0x000fe400078e000e */
[----:B------:R-:W2:Y:S02]  /*04f0*/  LDG.E.64 R16, desc[UR6][R16.64] ;  /* 0x0000000610107981 */ /* 0x000ea4000c1e1b00 */
[----:B------:R-:W-:Y:S02]  /*0500*/  IMAD.WIDE.U32 R12, R24, 0x8, R12 ;  /* 0x00000008180c7825 */ /* 0x000fe400078e000c */
[----:B------:R-:W2:Y:S02]  /*0510*/  LDG.E.64 R20, desc[UR6][R20.64] ;  /* 0x0000000614147981 */ /* 0x000ea4000c1e1b00 */
[----:B------:R-:W-:Y:S02]  /*0520*/  IMAD.WIDE.U32 R14, R29, 0x8, R14 ;  /* 0x000000081d0e7825 */ /* 0x000fe400078e000e */
[----:B------:R-:W3:Y:S04]  /*0530*/  LDG.E.64 R12, desc[UR6][R12.64] ;  /* 0x000000060c0c7981 */ /* 0x000ee8000c1e1b00 */
[----:B------:R-:W3:Y:S01]  /*0540*/  LDG.E.64 R14, desc[UR6][R14.64] ;  /* 0x000000060e0e7981 */ /* 0x000ee2000c1e1b00 */
[----:B------:R-:W-:-:S04]  /*0550*/  IADD3 R22, PT, PT, R22, 0x8, RZ ;  /* 0x0000000816167810 */ /* 0x000fc80007ffe0ff */
[----:B------:R-:W-:Y:S01]  /*0560*/  ISETP.NE.AND P1, PT, R22, RZ, PT ;  /* 0x000000ff1600720c */ /* 0x000fe20003f25270 */
[----:B------:R-:W-:Y:S01]  /*0570*/  IMAD R11, R0, 0x8, R11 ;  /* 0x00000008000b7824 */ /* 0x000fe200078e020b */
[----:B------:R-:W-:Y:S02]  /*0580*/  IADD3 R10, PT, PT, R10, 0x8, RZ ;  /* 0x000000080a0a7810 */ /* 0x000fe40007ffe0ff */
[C---:B------:R-:W-:Y:S02]  /*0590*/  LEA R7, R0.reuse, R7, 0x3 ;  /* 0x0000000700077211 */ /* 0x040fe400078e18ff */
[C---:B------:R-:W-:Y:S02]  /*05a0*/  LEA R9, R0.reuse, R9, 0x3 ;  /* 0x0000000900097211 */ /* 0x040fe400078e18ff */
[C---:B------:R-:W-:Y:S02]  /*05b0*/  LEA R23, R0.reuse, R23, 0x3 ;  /* 0x0000001700177211 */ /* 0x040fe400078e18ff */
[----:B------:R-:W-:-:S02]  /*05c0*/  LEA R25, R0, R25, 0x3 ;  /* 0x0000001900197211 */ /* 0x000fc400078e18ff */
[C---:B------:R-:W-:Y:S02]  /*05d0*/  LEA R27, R0.reuse, R27, 0x3 ;  /* 0x0000001b001b7211 */ /* 0x040fe400078e18ff */
[C---:B------:R-:W-:Y:S02]  /*05e0*/  LEA R29, R0.reuse, R29, 0x3 ;  /* 0x0000001d001d7211 */ /* 0x040fe400078e18ff */
[----:B------:R-:W-:Y:S01]  /*05f0*/  LEA R8, R0, R8, 0x3 ;  /* 0x0000000800087211 */ /* 0x000fe200078e18ff */
[----:B--2---:R-:W-:-:S08]  /*0600*/  DFMA R18, R16, R20, R18 ;  /* 0x000000141012722b */ /* 0x004fd00000000012 */
[----:B---3--:R-:W-:Y:S01]  /*0610*/  DFMA R18, R12, R14, R18 ;  /* 0x0000000e0c12722b */ /* 0x008fe20000000012 */
[----:B------:R-:W-:Y:S10]  /*0620*/  @P1 BRA `(.L_x_3) ;  /* 0xfffffffc000c1947 */ /* 0x000ff4000383ffff */
.L_x_2:
[----:B------:R-:W-:Y:S05]  /*0630*/  @!P0 BRA `(.L_x_1) ;  /* 0x0000000400048947 */ /* 0x000fea0003800000 */
[----:B------:R-:W-:Y:S02]  /*0640*/  ISETP.GE.U32.AND P0, PT, R4, 0x4, PT ;  /* 0x000000040400780c */ /* 0x000fe40003f06070 */
[----:B------:R-:W-:-:S04]  /*0650*/  LOP3.LUT R7, R5, 0x3, RZ, 0xc0, !PT ;  /* 0x0000000305077812 */ /* 0x000fc800078ec0ff */
[----:B------:R-:W-:-:S07]  /*0660*/  ISETP.NE.AND P1, PT, R7, RZ, PT ;  /* 0x000000ff0700720c */ /* 0x000fce0003f25270 */
[----:B------:R-:W-:Y:S06]  /*0670*/  @!P0 BRA `(.L_x_4) ;  /* 0x00000000007c8947 */ /* 0x000fec0003800000 */
[----:B------:R-:W0:Y:S01]  /*0680*/  LDC.64 R16, c[0x0][0x388] ;  /* 0x0000e200ff107b82 */ /* 0x000e220000000a00 */
[----:B------:R-:W-:Y:S02]  /*0690*/  IMAD R23, R2, R5, R6 ;  /* 0x0000000502177224 */ /* 0x000fe400078e0206 */
[----:B------:R-:W-:-:S03]  /*06a0*/  IMAD R13, R6, R0, R3 ;  /* 0x00000000060d7224 */ /* 0x000fc600078e0203 */
[----:B------:R-:W-:Y:S02]  /*06b0*/  IADD3 R15, PT, PT, R23, 0x1, RZ ;  /* 0x00000001170f7810 */ /* 0x000fe40007ffe0ff */
[----:B------:R-:W1:Y:S01]  /*06c0*/  LDC.64 R24, c[0x0][0x390] ;  /* 0x0000e400ff187b82 */ /* 0x000e620000000a00 */
[----:B------:R-:W-:Y:S01]  /*06d0*/  IADD3 R27, PT, PT, R13, R0, RZ ;  /* 0x000000000d1b7210 */ /* 0x000fe20007ffe0ff */
[C---:B------:R-:W-:Y:S02]  /*06e0*/  VIADD R21, R23.reuse, 0x2 ;  /* 0x0000000217157836 */ /* 0x040fe40000000000 */
[----:B0-----:R-:W-:-:S04]  /*06f0*/  IMAD.WIDE.U32 R8, R23, 0x8, R16 ;  /* 0x0000000817087825 */ /* 0x001fc800078e0010 */
[----:B-1----:R-:W-:Y:S02]  /*0700*/  IMAD.WIDE.U32 R10, R13, 0x8, R24 ;  /* 0x000000080d0a7825 */ /* 0x002fe400078e0018 */
[----:B------:R-:W2:Y:S02]  /*0710*/  LDG.E.64 R8, desc[UR6][R8.64] ;  /* 0x0000000608087981 */ /* 0x000ea4000c1e1b00 */
[----:B------:R-:W-:Y:S02]  /*0720*/  IMAD.WIDE.U32 R12, R15, 0x8, R16 ;  /* 0x000000080f0c7825 */ /* 0x000fe400078e0010 */
[----:B------:R-:W2:Y:S01]  /*0730*/  LDG.E.64 R10, desc[UR6][R10.64] ;  /* 0x000000060a0a7981 */ /* 0x000ea2000c1e1b00 */
[----:B------:R-:W-:Y:S01]  /*0740*/  IADD3 R23, PT, PT, R23, 0x3, RZ ;  /* 0x0000000317177810 */ /* 0x000fe20007ffe0ff */
[C---:B------:R-:W-:Y:S01]  /*0750*/  IMAD.WIDE.U32 R14, R27.reuse, 0x8, R24 ;  /* 0x000000081b0e7825 */ /* 0x040fe200078e0018 */
[----:B------:R-:W-:Y:S01]  /*0760*/  IADD3 R27, PT, PT, R27, R0, RZ ;  /* 0x000000001b1b7210 */ /* 0x000fe20007ffe0ff */
[----:B------:R-:W3:Y:S02]  /*0770*/  LDG.E.64 R12, desc[UR6][R12.64] ;  /* 0x000000060c0c7981 */ /* 0x000ee4000c1e1b00 */
[----:B------:R-:W-:-:S02]  /*0780*/  IMAD.WIDE.U32 R20, R21, 0x8, R16 ;  /* 0x0000000815147825 */ /* 0x000fc400078e0010 */
[----:B------:R-:W3:Y:S02]  /*0790*/  LDG.E.64 R14, desc[UR6][R14.64] ;  /* 0x000000060e0e7981 */ /* 0x000ee4000c1e1b00 */
[----:B------:R-:W-:Y:S02]  /*07a0*/  IMAD.WIDE.U32 R16, R23, 0x8, R16 ;  /* 0x0000000817107825 */ /* 0x000fe400078e0010 */
[----:B------:R-:W4:Y:S02]  /*07b0*/  LDG.E.64 R20, desc[UR6][R20.64] ;  /* 0x0000000614147981 */ /* 0x000f24000c1e1b00 */
[C-C-:B------:R-:W-:Y:S01]  /*07c0*/  IMAD.WIDE.U32 R22, R27.reuse, 0x8, R24.reuse ;  /* 0x000000081b167825 */ /* 0x140fe200078e0018 */
[----:B------:R-:W-:Y:S01]  /*07d0*/  IADD3 R27, PT, PT, R27, R0, RZ ;  /* 0x000000001b1b7210 */ /* 0x000fe20007ffe0ff */
[----:B------:R-:W5:Y:S04]  /*07e0*/  LDG.E.64 R16, desc[UR6][R16.64] ;  /* 0x0000000610107981 */ /* 0x000f68000c1e1b00 */
[----:B------:R-:W4:Y:S01]  /*07f0*/  LDG.E.64 R22, desc[UR6][R22.64] ;  /* 0x0000000616167981 */ /* 0x000f22000c1e1b00 */
[----:B------:R-:W-:-:S06]  /*0800*/  IMAD.WIDE.U32 R24, R27, 0x8, R24 ;  /* 0x000000081b187825 */ /* 0x000fcc00078e0018 */
[----:B------:R-:W5:Y:S01]  /*0810*/  LDG.E.64 R24, desc[UR6][R24.64] ;  /* 0x0000000618187981 */ /* 0x000f62000c1e1b00 */
[----:B------:R-:W-:Y:S01]  /*0820*/  IADD3 R6, PT, PT, R6, 0x4, RZ ;  /* 0x0000000406067810 */ /* 0x000fe20007ffe0ff */
[----:B--2---:R-:W-:-:S08]  /*0830*/  DFMA R8, R8, R10, R18 ;  /* 0x0000000a0808722b */ /* 0x004fd00000000012 */
[----:B---3--:R-:W-:-:S08]  /*0840*/  DFMA R8, R12, R14, R8 ;  /* 0x0000000e0c08722b */ /* 0x008fd00000000008 */
[----:B----4-:R-:W-:-:S08]  /*0850*/  DFMA R8, R20, R22, R8 ;  /* 0x000000161408722b */ /* 0x010fd00000000008 */
[----:B-----5:R-:W-:-:S11]  /*0860*/  DFMA R18, R16, R24, R8 ;  /* 0x000000181012722b */ /* 0x020fd60000000008 */
.L_x_4:
[----:B------:R-:W-:Y:S05]  /*0870*/  @!P1 BRA `(.L_x_1) ;  /* 0x0000000000749947 */ /* 0x000fea0003800000 */
[----:B------:R-:W-:Y:S02]  /*0880*/  ISETP.NE.AND P0, PT, R7, 0x1, PT ;  /* 0x000000010700780c */ /* 0x000fe40003f05270 */
[----:B------:R-:W-:-:S04]  /*0890*/  LOP3.LUT R4, R5, 0x1, RZ, 0xc0, !PT ;  /* 0x0000000105047812 */ /* 0x000fc800078ec0ff */
[----:B------:R-:W-:-:S07]  /*08a0*/  ISETP.NE.U32.AND P1, PT, R4, 0x1, PT ;  /* 0x000000010400780c */ /* 0x000fce0003f25070 */
[----:B------:R-:W0:Y:S01]  /*08b0*/  @P0 LDC.64 R20, c[0x0][0x388] ;  /* 0x0000e200ff140b82 */ /* 0x000e220000000a00 */
[----:B------:R-:W-:Y:S02]  /*08c0*/  @P0 IMAD R7, R2, R5, R6 ;  /* 0x0000000502070224 */ /* 0x000fe400078e0206 */
[C---:B------:R-:W-:Y:S01]  /*08d0*/  @P0 IMAD R23, R6.reuse, R0, R3 ;  /* 0x0000000006170224 */ /* 0x040fe200078e0203 */
[----:B------:R-:W-:-:S04]  /*08e0*/  @P0 IADD3 R6, PT, PT, R6, 0x2, RZ ;  /* 0x0000000206060810 */ /* 0x000fc80007ffe0ff */
[----:B------:R-:W1:Y:S08]  /*08f0*/  @P0 LDC.64 R16, c[0x0][0x390] ;  /* 0x0000e400ff100b82 */ /* 0x000e700000000a00 */
[----:B------:R-:W2:Y:S08]  /*0900*/  @!P1 LDC.64 R12, c[0x0][0x388] ;  /* 0x0000e200ff0c9b82 */ /* 0x000eb00000000a00 */
[----:B------:R-:W3:Y:S01]  /*0910*/  @!P1 LDC.64 R8, c[0x0][0x390] ;  /* 0x0000e400ff089b82 */ /* 0x000ee20000000a00 */
[C---:B0-----:R-:W-:Y:S01]  /*0920*/  @P0 IMAD.WIDE.U32 R14, R7.reuse, 0x8, R20 ;  /* 0x00000008070e0825 */ /* 0x041fe200078e0014 */
[----:B------:R-:W-:-:S05]  /*0930*/  @P0 IADD3 R7, PT, PT, R7, 0x1, RZ ;  /* 0x0000000107070810 */ /* 0x000fca0007ffe0ff */
[----:B------:R-:W4:Y:S01]  /*0940*/  @P0 LDG.E.64 R14, desc[UR6][R14.64] ;  /* 0x000000060e0e0981 */ /* 0x000f22000c1e1b00 */
[C---:B-1----:R-:W-:Y:S01]  /*0950*/  @P0 IMAD.WIDE.U32 R10, R23.reuse, 0x8, R16 ;  /* 0x00000008170a0825 */ /* 0x042fe200078e0010 */
[----:B------:R-:W-:-:S05]  /*0960*/  @P0 IADD3 R23, PT, PT, R23, R0, RZ ;  /* 0x0000000017170210 */ /* 0x000fca0007ffe0ff */
[----:B------:R-:W4:Y:S01]  /*0970*/  @P0 LDG.E.64 R10, desc[UR6][R10.64] ;  /* 0x000000060a0a0981 */ /* 0x000f22000c1e1b00 */
[----:B------:R-:W-:-:S04]  /*0980*/  @P0 IMAD.WIDE.U32 R20, R7, 0x8, R20 ;  /* 0x0000000807140825 */ /* 0x000fc800078e0014 */
[----:B------:R-:W-:-:S04]  /*0990*/  @P0 IMAD.WIDE.U32 R16, R23, 0x8, R16 ;  /* 0x0000000817100825 */ /* 0x000fc800078e0010 */
[----:B------:R-:W-:Y:S02]  /*09a0*/  @!P1 IMAD R23, R2, R5, R6 ;  /* 0x0000000502179224 */ /* 0x000fe400078e0206 */
[----:B------:R-:W-:Y:S01]  /*09b0*/  @!P1 IMAD R25, R6, R0, R3 ;  /* 0x0000000006199224 */ /* 0x000fe200078e0203 */
[----:B------:R-:W5:Y:S01]  /*09c0*/  @P0 LDG.E.64 R4, desc[UR6][R20.64] ;  /* 0x0000000614040981 */ /* 0x000f62000c1e1b00 */
[----:B--2---:R-:W-:-:S03]  /*09d0*/  @!P1 IMAD.WIDE.U32 R12, R23, 0x8, R12 ;  /* 0x00000008170c9825 */ /* 0x004fc600078e000c */
[----:B------:R-:W5:Y:S01]  /*09e0*/  @P0 LDG.E.64 R6, desc[UR6][R16.64] ;  /* 0x0000000610060981 */ /* 0x000f62000c1e1b00 */
[----:B---3--:R-:W-:-:S03]  /*09f0*/  @!P1 IMAD.WIDE.U32 R8, R25, 0x8, R8 ;  /* 0x0000000819089825 */ /* 0x008fc600078e0008 */
[----:B------:R-:W2:Y:S04]  /*0a00*/  @!P1 LDG.E.64 R12, desc[UR6][R12.64] ;  /* 0x000000060c0c9981 */ /* 0x000ea8000c1e1b00 */
[----:B------:R-:W2:Y:S01]  /*0a10*/  @!P1 LDG.E.64 R8, desc[UR6][R8.64] ;  /* 0x0000000608089981 */ /* 0x000ea2000c1e1b00 */
[----:B----4-:R-:W-:-:S08]  /*0a20*/  @P0 DFMA R10, R14, R10, R18 ;  /* 0x0000000a0e0a022b */ /* 0x010fd00000000012 */
[----:B-----5:R-:W-:-:S08]  /*0a30*/  @P0 DFMA R18, R4, R6, R10 ;  /* 0x000000060412022b */ /* 0x020fd0000000000a */
[----:B--2---:R-:W-:-:S11]  /*0a40*/  @!P1 DFMA R18, R12, R8, R18 ;  /* 0x000000080c12922b */ /* 0x004fd60000000012 */
.L_x_1:
[----:B------:R-:W0:Y:S01]  /*0a50*/  LDC.64 R4, c[0x0][0x380] ;  /* 0x0000e000ff047b82 */ /* 0x000e220000000a00 */
[----:B------:R-:W-:-:S04]  /*0a60*/  IMAD R3, R2, R0, R3 ;  /* 0x0000000002037224 */ /* 0x000fc800078e0203 */
[----:B0-----:R-:W-:-:S05]  /*0a70*/  IMAD.WIDE.U32 R2, R3, 0x8, R4 ;  /* 0x0000000803027825 */ /* 0x001fca00078e0004 */
[----:B------:R-:W-:Y:S01]  /*0a80*/  STG.E.64 desc[UR6][R2.64], R18 ;  /* 0x0000001202007986 */ /* 0x000fe2000c101b06 */
[----:B------:R-:W-:Y:S05]  /*0a90*/  EXIT ;  /* 0x000000000000794d */ /* 0x000fea0003800000 */
.L_x_5:
        /* <DEDUP_REMOVED lines=14> */
.L_x_7:


//--------------------- .nv.shared.reserved.0     --------------------------
	.section	.nv.shared.reserved.0,"aw",@nobits
	.weak		__nv_reservedSMEM_offset_0_alias
	.size		__nv_reservedSMEM_offset_0_alias, 0, 64
	.other		__nv_reservedSMEM_offset_0_alias,@"STO_CUDA_RESERVED_SHARED STV_DEFAULT"
__nv_reservedSMEM_offset_0_alias:
	.zero		0
	.zero		64


//--------------------- .nv.constant0._Z17tiled_cuda_matmulPdS_S_jjjj --------------------------
	.section	.nv.constant0._Z17tiled_cuda_matmulPdS_S_jjjj,"a",@progbits
	.sectionflags	@""
	.align	4
.nv.constant0._Z17tiled_cuda_matmulPdS_S_jjjj:
	.zero		936


//--------------------- .nv.constant0._Z17naive_cuda_matmulPdS_S_jjj --------------------------
	.section	.nv.constant0._Z17naive_cuda_matmulPdS_S_jjj,"a",@progbits
	.sectionflags	@""
	.align	4
.nv.constant0._Z17naive_cuda_matmulPdS_S_jjj:
	.zero		932


//--------------------- SYMBOLS --------------------------

	.type		.nv.reservedSmem.offset0,@object
	.size		.nv.reservedSmem.offset0,0x4
